//
// Generated by NVIDIA NVVM Compiler
//
// Compiler Build ID: CL-36424714
// Cuda compilation tools, release 13.0, V13.0.88
// Based on NVVM 20.0.0
//

.version 9.0
.target sm_100
.address_size 64

	// .globl	_Z16mod81_bias_checkPKmPbiPji

.visible .entry _Z16mod81_bias_checkPKmPbiPji(
	.param .u64 .ptr .align 1 _Z16mod81_bias_checkPKmPbiPji_param_0,
	.param .u64 .ptr .align 1 _Z16mod81_bias_checkPKmPbiPji_param_1,
	.param .u32 _Z16mod81_bias_checkPKmPbiPji_param_2,
	.param .u64 .ptr .align 1 _Z16mod81_bias_checkPKmPbiPji_param_3,
	.param .u32 _Z16mod81_bias_checkPKmPbiPji_param_4
)
{
	.reg .pred 	%p<9>;
	.reg .b16 	%rs<6>;
	.reg .b32 	%r<14>;
	.reg .b64 	%rd<86>;

	ld.param.u64 	%rd9, [_Z16mod81_bias_checkPKmPbiPji_param_0];
	ld.param.u64 	%rd10, [_Z16mod81_bias_checkPKmPbiPji_param_1];
	ld.param.u32 	%r6, [_Z16mod81_bias_checkPKmPbiPji_param_2];
	ld.param.u64 	%rd11, [_Z16mod81_bias_checkPKmPbiPji_param_3];
	ld.param.u32 	%r5, [_Z16mod81_bias_checkPKmPbiPji_param_4];
	mov.u32 	%r7, %ctaid.x;
	mov.u32 	%r8, %ntid.x;
	mov.u32 	%r9, %tid.x;
	mad.lo.s32 	%r1, %r7, %r8, %r9;
	setp.ge.s32 	%p1, %r1, %r6;
	@%p1 bra 	$L__BB0_8;
	shl.b32 	%r10, %r1, 2;
	cvta.to.global.u64 	%rd12, %rd9;
	mul.wide.s32 	%rd13, %r10, 8;
	add.s64 	%rd14, %rd12, %rd13;
	ld.global.u64 	%rd15, [%rd14];
	mul.hi.u64 	%rd16, %rd15, -7743077759334873517;
	sub.s64 	%rd17, %rd15, %rd16;
	shr.u64 	%rd18, %rd17, 1;
	add.s64 	%rd19, %rd18, %rd16;
	shr.u64 	%rd20, %rd19, 6;
	mul.lo.s64 	%rd21, %rd20, 81;
	sub.s64 	%rd22, %rd15, %rd21;
	ld.global.u64 	%rd23, [%rd14+8];
	add.s64 	%rd24, %rd23, %rd20;
	mul.hi.u64 	%rd25, %rd24, -7743077759334873517;
	sub.s64 	%rd26, %rd24, %rd25;
	shr.u64 	%rd27, %rd26, 1;
	add.s64 	%rd28, %rd27, %rd25;
	shr.u64 	%rd29, %rd28, 6;
	mul.lo.s64 	%rd30, %rd29, 81;
	sub.s64 	%rd31, %rd24, %rd30;
	add.s64 	%rd32, %rd31, %rd22;
	add.s64 	%rd34, %rd32, -81;
	setp.lt.u64 	%p2, %rd32, 81;
	selp.b64 	%rd35, %rd32, %rd34, %p2;
	ld.global.u64 	%rd36, [%rd14+16];
	add.s64 	%rd37, %rd36, %rd29;
	mul.hi.u64 	%rd38, %rd37, -7743077759334873517;
	sub.s64 	%rd39, %rd37, %rd38;
	shr.u64 	%rd40, %rd39, 1;
	add.s64 	%rd41, %rd40, %rd38;
	shr.u64 	%rd42, %rd41, 6;
	mul.lo.s64 	%rd43, %rd42, 81;
	sub.s64 	%rd44, %rd37, %rd43;
	add.s64 	%rd45, %rd44, %rd35;
	mul.hi.u64 	%rd46, %rd45, -7743077759334873517;
	sub.s64 	%rd47, %rd45, %rd46;
	shr.u64 	%rd48, %rd47, 1;
	add.s64 	%rd49, %rd48, %rd46;
	shr.u64 	%rd50, %rd49, 6;
	mul.lo.s64 	%rd51, %rd50, 81;
	sub.s64 	%rd52, %rd45, %rd51;
	ld.global.u64 	%rd53, [%rd14+24];
	add.s64 	%rd83, %rd53, %rd42;
	mul.hi.u64 	%rd54, %rd83, -7743077759334873517;
	sub.s64 	%rd55, %rd83, %rd54;
	shr.u64 	%rd56, %rd55, 1;
	add.s64 	%rd57, %rd56, %rd54;
	shr.u64 	%rd58, %rd57, 6;
	mul.lo.s64 	%rd59, %rd58, 81;
	sub.s64 	%rd60, %rd83, %rd59;
	add.s64 	%rd61, %rd60, %rd52;
	add.s64 	%rd63, %rd61, -81;
	setp.lt.u64 	%p3, %rd61, 81;
	selp.b64 	%rd85, %rd61, %rd63, %p3;
	setp.lt.u64 	%p4, %rd83, 81;
	@%p4 bra 	$L__BB0_3;
$L__BB0_2:
	mul.hi.u64 	%rd64, %rd83, -7743077759334873517;
	sub.s64 	%rd65, %rd83, %rd64;
	shr.u64 	%rd66, %rd65, 1;
	add.s64 	%rd67, %rd66, %rd64;
	shr.u64 	%rd5, %rd67, 6;
	mul.hi.u64 	%rd68, %rd5, 227737581156908045;
	mul.lo.s64 	%rd69, %rd68, 81;
	sub.s64 	%rd70, %rd5, %rd69;
	add.s64 	%rd71, %rd70, %rd85;
	mul.hi.u64 	%rd72, %rd71, -7743077759334873517;
	sub.s64 	%rd73, %rd71, %rd72;
	shr.u64 	%rd74, %rd73, 1;
	add.s64 	%rd75, %rd74, %rd72;
	shr.u64 	%rd76, %rd75, 6;
	mul.lo.s64 	%rd77, %rd76, 81;
	sub.s64 	%rd85, %rd71, %rd77;
	setp.gt.u64 	%p5, %rd83, 6560;
	mov.u64 	%rd83, %rd5;
	@%p5 bra 	$L__BB0_2;
$L__BB0_3:
	cvt.u32.u64 	%r2, %rd85;
	setp.lt.s32 	%p6, %r5, 1;
	mov.b16 	%rs2, 0;
	mov.u16 	%rs5, %rs2;
	@%p6 bra 	$L__BB0_7;
	cvta.to.global.u64 	%rd8, %rd11;
	mov.b32 	%r13, 0;
	bra.uni 	$L__BB0_6;
$L__BB0_5:
	add.s32 	%r13, %r13, 1;
	setp.eq.s32 	%p8, %r13, %r5;
	mov.u16 	%rs5, %rs2;
	@%p8 bra 	$L__BB0_7;
$L__BB0_6:
	mul.wide.u32 	%rd78, %r13, 4;
	add.s64 	%rd79, %rd8, %rd78;
	ld.global.u32 	%r12, [%rd79];
	setp.ne.s32 	%p7, %r12, %r2;
	mov.b16 	%rs5, 1;
	@%p7 bra 	$L__BB0_5;
$L__BB0_7:
	cvt.s64.s32 	%rd80, %r1;
	cvta.to.global.u64 	%rd81, %rd10;
	add.s64 	%rd82, %rd81, %rd80;
	st.global.u8 	[%rd82], %rs5;
$L__BB0_8:
	ret;

}


// ===== COMPILED SASS (sm_100) =====

	.target	sm_100

	.elftype	@"ET_EXEC"


//--------------------- .note.nv.tkinfo           --------------------------
	.section	.note.nv.tkinfo,"",@"SHT_NOTE"
	.sectionflags	@"SHF_NOTE_NV_TKINFO"
	.tkinfo
        /*0018*/ 	.word	0x00000002
        /*0030*/ 	.string	""
        /*0030*/ 	.string	"ptxas"
        /*0030*/ 	.string	"Cuda compilation tools, release 13.0, V13.0.88"
        /*0030*/ 	.string	"Build cuda_13.0.r13.0/compiler.36424714_0"
        /*0030*/ 	.string	"-arch sm_100 -m 64 "



//--------------------- .note.nv.cuinfo           --------------------------
	.section	.note.nv.cuinfo,"",@"SHT_NOTE"
	.sectionflags	@"SHF_NOTE_NV_CUINFO"
        /*0018*/ 	.short	0x0002
        /*001a*/ 	.short	0x0064
        /*001c*/ 	.short	0x0082
	.zero		2


//--------------------- .nv.info                  --------------------------
	.section	.nv.info,"",@"SHT_CUDA_INFO"
	.align	4


	//----- nvinfo : EIATTR_REGCOUNT
	.align		4
        /*0000*/ 	.byte	0x04, 0x2f
        /*0002*/ 	.short	(.L_1 - .L_0)
	.align		4
.L_0:
        /*0004*/ 	.word	index@(_Z16mod81_bias_checkPKmPbiPji)
        /*0008*/ 	.word	0x00000018


	//----- nvinfo : EIATTR_FRAME_SIZE
	.align		4
.L_1:
        /*000c*/ 	.byte	0x04, 0x11
        /*000e*/ 	.short	(.L_3 - .L_2)
	.align		4
.L_2:
        /*0010*/ 	.word	index@(_Z16mod81_bias_checkPKmPbiPji)
        /*0014*/ 	.word	0x00000000


	//----- nvinfo : EIATTR_MIN_STACK_SIZE
	.align		4
.L_3:
        /*0018*/ 	.byte	0x04, 0x12
        /*001a*/ 	.short	(.L_5 - .L_4)
	.align		4
.L_4:
        /*001c*/ 	.word	index@(_Z16mod81_bias_checkPKmPbiPji)
        /*0020*/ 	.word	0x00000000
.L_5:


//--------------------- .nv.compat                --------------------------
	.section	.nv.compat,"",@"SHT_CUDA_COMPAT_INFO"
	.align	4
        /*0000*/ 	.byte	0x02, 0x09, 0x00, 0x00, 0x02, 0x02, 0x01, 0x00, 0x02, 0x05, 0x05, 0x00, 0x03, 0x07, 0x01, 0x01
        /*0010*/ 	.byte	0x02, 0x03, 0x00, 0x00, 0x02, 0x06, 0x01, 0x00, 0x04, 0x0b, 0x08, 0x00, 0x09, 0x00, 0x00, 0x00
        /*0020*/ 	.byte	0x00, 0x00, 0x00, 0x00


//--------------------- .nv.info._Z16mod81_bias_checkPKmPbiPji --------------------------
	.section	.nv.info._Z16mod81_bias_checkPKmPbiPji,"",@"SHT_CUDA_INFO"
	.sectionflags	@""
	.align	4


	//----- nvinfo : EIATTR_CUDA_API_VERSION
	.align		4
        /*0000*/ 	.byte	0x04, 0x37
        /*0002*/ 	.short	(.L_7 - .L_6)
.L_6:
        /*0004*/ 	.word	0x00000082


	//----- nvinfo : EIATTR_KPARAM_INFO
	.align		4
.L_7:
        /*0008*/ 	.byte	0x04, 0x17
        /*000a*/ 	.short	(.L_9 - .L_8)
.L_8:
        /*000c*/ 	.word	0x00000000
        /*0010*/ 	.short	0x0004
        /*0012*/ 	.short	0x0020
        /*0014*/ 	.byte	0x00, 0xf0, 0x11, 0x00


	//----- nvinfo : EIATTR_KPARAM_INFO
	.align		4
.L_9:
        /*0018*/ 	.byte	0x04, 0x17
        /*001a*/ 	.short	(.L_11 - .L_10)
.L_10:
        /*001c*/ 	.word	0x00000000
        /*0020*/ 	.short	0x0003
        /*0022*/ 	.short	0x0018
        /*0024*/ 	.byte	0x00, 0xf5, 0x21, 0x00


	//----- nvinfo : EIATTR_KPARAM_INFO
	.align		4
.L_11:
        /*0028*/ 	.byte	0x04, 0x17
        /*002a*/ 	.short	(.L_13 - .L_12)
.L_12:
        /*002c*/ 	.word	0x00000000
        /*0030*/ 	.short	0x0002
        /*0032*/ 	.short	0x0010
        /*0034*/ 	.byte	0x00, 0xf0, 0x11, 0x00


	//----- nvinfo : EIATTR_KPARAM_INFO
	.align		4
.L_13:
        /*0038*/ 	.byte	0x04, 0x17
        /*003a*/ 	.short	(.L_15 - .L_14)
.L_14:
        /*003c*/ 	.word	0x00000000
        /*0040*/ 	.short	0x0001
        /*0042*/ 	.short	0x0008
        /*0044*/ 	.byte	0x00, 0xf5, 0x21, 0x00


	//----- nvinfo : EIATTR_KPARAM_INFO
	.align		4
.L_15:
        /*0048*/ 	.byte	0x04, 0x17
        /*004a*/ 	.short	(.L_17 - .L_16)
.L_16:
        /*004c*/ 	.word	0x00000000
        /*0050*/ 	.short	0x0000
        /*0052*/ 	.short	0x0000
        /*0054*/ 	.byte	0x00, 0xf5, 0x21, 0x00


	//----- nvinfo : EIATTR_SPARSE_MMA_MASK
	.align		4
.L_17:
        /*0058*/ 	.byte	0x03, 0x50
        /*005a*/ 	.short	0x0000


	//----- nvinfo : EIATTR_MAXREG_COUNT
	.align		4
        /*005c*/ 	.byte	0x03, 0x1b
        /*005e*/ 	.short	0x00ff


	//----- nvinfo : EIATTR_MERCURY_ISA_VERSION
	.align		4
        /*0060*/ 	.byte	0x03, 0x5f
        /*0062*/ 	.short	0x0101


	//----- nvinfo : EIATTR_VRC_CTA_INIT_COUNT
	.align		4
        /*0064*/ 	.byte	0x02, 0x4a
	.zero		1
	.zero		1


	//----- nvinfo : EIATTR_EXIT_INSTR_OFFSETS
	.align		4
        /*0068*/ 	.byte	0x04, 0x1c
        /*006a*/ 	.short	(.L_19 - .L_18)


	//   ....[0]....
.L_18:
        /*006c*/ 	.word	0x00000070


	//   ....[1]....
        /*0070*/ 	.word	0x00000cf0


	//----- nvinfo : EIATTR_CRS_STACK_SIZE
	.align		4
.L_19:
        /*0074*/ 	.byte	0x04, 0x1e
        /*0076*/ 	.short	(.L_21 - .L_20)
.L_20:
        /*0078*/ 	.word	0x00000000


	//----- nvinfo : EIATTR_CBANK_PARAM_SIZE
	.align		4
.L_21:
        /*007c*/ 	.byte	0x03, 0x19
        /*007e*/ 	.short	0x0024


	//----- nvinfo : EIATTR_PARAM_CBANK
	.align		4
        /*0080*/ 	.byte	0x04, 0x0a
        /*0082*/ 	.short	(.L_23 - .L_22)
	.align		4
.L_22:
        /*0084*/ 	.word	index@(.nv.constant0._Z16mod81_bias_checkPKmPbiPji)
        /*0088*/ 	.short	0x0380
        /*008a*/ 	.short	0x0024


	//----- nvinfo : EIATTR_SW_WAR
	.align		4
.L_23:
        /*008c*/ 	.byte	0x04, 0x36
        /*008e*/ 	.short	(.L_25 - .L_24)
.L_24:
        /*0090*/ 	.word	0x00000008
.L_25:


//--------------------- .nv.callgraph             --------------------------
	.section	.nv.callgraph,"",@"SHT_CUDA_CALLGRAPH"
	.align	4
	.sectionentsize	8
	.align		4
        /*0000*/ 	.word	0x00000000
	.align		4
        /*0004*/ 	.word	0xffffffff
	.align		4
        /*0008*/ 	.word	0x00000000
	.align		4
        /*000c*/ 	.word	0xfffffffe
	.align		4
        /*0010*/ 	.word	0x00000000
	.align		4
        /*0014*/ 	.word	0xfffffffd
	.align		4
        /*0018*/ 	.word	0x00000000
	.align		4
        /*001c*/ 	.word	0xfffffffc


//--------------------- .text._Z16mod81_bias_checkPKmPbiPji --------------------------
	.section	.text._Z16mod81_bias_checkPKmPbiPji,"ax",@progbits
	.align	128
        .global         _Z16mod81_bias_checkPKmPbiPji
        .type           _Z16mod81_bias_checkPKmPbiPji,@function
        .size           _Z16mod81_bias_checkPKmPbiPji,(.L_x_7 - _Z16mod81_bias_checkPKmPbiPji)
        .other          _Z16mod81_bias_checkPKmPbiPji,@"STO_CUDA_ENTRY STV_DEFAULT"
_Z16mod81_bias_checkPKmPbiPji:
.text._Z16mod81_bias_checkPKmPbiPji:
[----:B------:R-:W-:Y:S01]  /*0000*/  LDC R1, c[0x0][0x37c] ;  /* 0x0000df00ff017b82 */ /* 0x000fe20000000800 */
[----:B------:R-:W0:Y:S07]  /*0010*/  S2R R3, SR_TID.X ;  /* 0x0000000000037919 */ /* 0x000e2e0000002100 */
[----:B------:R-:W0:Y:S01]  /*0020*/  S2UR UR4, SR_CTAID.X ;  /* 0x00000000000479c3 */ /* 0x000e220000002500 */
[----:B------:R-:W1:Y:S07]  /*0030*/  LDCU UR5, c[0x0][0x390] ;  /* 0x00007200ff0577ac */ /* 0x000e6e0008000800 */
[----:B------:R-:W0:Y:S02]  /*0040*/  LDC R0, c[0x0][0x360] ;  /* 0x0000d800ff007b82 */ /* 0x000e240000000800 */
[----:B0-----:R-:W-:-:S05]  /*0050*/  IMAD R0, R0, UR4, R3 ;  /* 0x0000000400007c24 */ /* 0x001fca000f8e0203 */
[----:B-1----:R-:W-:-:S13]  /*0060*/  ISETP.GE.AND P0, PT, R0, UR5, PT ;  /* 0x0000000500007c0c */ /* 0x002fda000bf06270 */
[----:B------:R-:W-:Y:S05]  /*0070*/  @P0 EXIT ;  /* 0x000000000000094d */ /* 0x000fea0003800000 */
[----:B------:R-:W0:Y:S01]  /*0080*/  LDC.64 R10, c[0x0][0x380] ;  /* 0x0000e000ff0a7b82 */ /* 0x000e220000000a00 */
[----:B------:R-:W1:Y:S01]  /*0090*/  LDCU.64 UR4, c[0x0][0x358] ;  /* 0x00006b00ff0477ac */ /* 0x000e620008000a00 */
[----:B------:R-:W-:-:S04]  /*00a0*/  IMAD.SHL.U32 R3, R0, 0x4, RZ ;  /* 0x0000000400037824 */ /* 0x000fc800078e00ff */
[----:B0-----:R-:W-:-:S05]  /*00b0*/  IMAD.WIDE R10, R3, 0x8, R10 ;  /* 0x00000008030a7825 */ /* 0x001fca00078e020a */
[----:B-1----:R-:W2:Y:S04]  /*00c0*/  LDG.E.64 R4, desc[UR4][R10.64] ;  /* 0x000000040a047981 */ /* 0x002ea8000c1e1b00 */
[----:B------:R-:W3:Y:S04]  /*00d0*/  LDG.E.64 R8, desc[UR4][R10.64+0x8] ;  /* 0x000008040a087981 */ /* 0x000ee8000c1e1b00 */
[----:B------:R-:W4:Y:S04]  /*00e0*/  LDG.E.64 R6, desc[UR4][R10.64+0x10] ;  /* 0x000010040a067981 */ /* 0x000f28000c1e1b00 */
[----:B------:R0:W5:Y:S01]  /*00f0*/  LDG.E.64 R2, desc[UR4][R10.64+0x18] ;  /* 0x000018040a027981 */ /* 0x000162000c1e1b00 */
[----:B------:R-:W-:Y:S01]  /*0100*/  BSSY.RECONVERGENT B0, `(.L_x_0) ;  /* 0x00000a8000007945 */ /* 0x000fe20003800200 */
[----:B--2---:R-:W-:-:S04]  /*0110*/  IMAD.WIDE.U32 R12, R5, 0x6e9e0653, RZ ;  /* 0x6e9e0653050c7825 */ /* 0x004fc800078e00ff */
[----:B------:R-:W-:-:S04]  /*0120*/  IMAD.WIDE.U32 R14, P0, R4, -0x6b74f033, R12 ;  /* 0x948b0fcd040e7825 */ /* 0x000fc8000780000c */
[----:B------:R-:W-:-:S04]  /*0130*/  IMAD.WIDE.U32 R12, R4, 0x6e9e0653, RZ ;  /* 0x6e9e0653040c7825 */ /* 0x000fc800078e00ff */
[----:B------:R-:W-:Y:S01]  /*0140*/  IMAD.X R17, RZ, RZ, RZ, P0 ;  /* 0x000000ffff117224 */ /* 0x000fe200000e06ff */
[----:B------:R-:W-:Y:S01]  /*0150*/  IADD3 RZ, P0, PT, R13, R14, RZ ;  /* 0x0000000e0dff7210 */ /* 0x000fe20007f1e0ff */
[----:B------:R-:W-:-:S04]  /*0160*/  IMAD.MOV.U32 R16, RZ, RZ, R15 ;  /* 0x000000ffff107224 */ /* 0x000fc800078e000f */
[----:B------:R-:W-:-:S03]  /*0170*/  IMAD.WIDE.U32.X R12, R5, -0x6b74f033, R16, P0 ;  /* 0x948b0fcd050c7825 */ /* 0x000fc600000e0410 */
[----:B------:R-:W-:-:S05]  /*0180*/  IADD3 R15, P0, PT, R4, -R12, RZ ;  /* 0x8000000c040f7210 */ /* 0x000fca0007f1e0ff */
[----:B------:R-:W-:-:S05]  /*0190*/  IMAD.X R14, R5, 0x1, ~R13, P0 ;  /* 0x00000001050e7824 */ /* 0x000fca00000e0e0d */
[--C-:B------:R-:W-:Y:S02]  /*01a0*/  SHF.R.U64 R15, R15, 0x1, R14.reuse ;  /* 0x000000010f0f7819 */ /* 0x100fe4000000120e */
[----:B------:R-:W-:Y:S02]  /*01b0*/  SHF.R.U32.HI R17, RZ, 0x1, R14 ;  /* 0x00000001ff117819 */ /* 0x000fe4000001160e */
[----:B0-----:R-:W-:-:S05]  /*01c0*/  IADD3 R11, P0, PT, R15, R12, RZ ;  /* 0x0000000c0f0b7210 */ /* 0x001fca0007f1e0ff */
[----:B------:R-:W-:-:S05]  /*01d0*/  IMAD.X R10, R17, 0x1, R13, P0 ;  /* 0x00000001110a7824 */ /* 0x000fca00000e060d */
[--C-:B------:R-:W-:Y:S02]  /*01e0*/  SHF.R.U64 R11, R11, 0x6, R10.reuse ;  /* 0x000000060b0b7819 */ /* 0x100fe4000000120a */
[----:B------:R-:W-:Y:S02]  /*01f0*/  SHF.R.U32.HI R10, RZ, 0x6, R10 ;  /* 0x00000006ff0a7819 */ /* 0x000fe4000001160a */
[----:B---3--:R-:W-:Y:S01]  /*0200*/  IADD3 R8, P0, PT, R8, R11, RZ ;  /* 0x0000000b08087210 */ /* 0x008fe20007f1e0ff */
[----:B------:R-:W-:-:S04]  /*0210*/  IMAD.WIDE.U32 R4, R11, -0x51, R4 ;  /* 0xffffffaf0b047825 */ /* 0x000fc800078e0004 */
[----:B------:R-:W-:Y:S02]  /*0220*/  IMAD.X R9, R9, 0x1, R10, P0 ;  /* 0x0000000109097824 */ /* 0x000fe400000e060a */
[----:B------:R-:W-:Y:S02]  /*0230*/  IMAD R10, R10, -0x51, RZ ;  /* 0xffffffaf0a0a7824 */ /* 0x000fe400078e02ff */
[----:B------:R-:W-:-:S03]  /*0240*/  IMAD.WIDE.U32 R12, R9, 0x6e9e0653, RZ ;  /* 0x6e9e0653090c7825 */ /* 0x000fc600078e00ff */
[----:B------:R-:W-:Y:S01]  /*0250*/  IADD3 R11, PT, PT, R5, -R11, R10 ;  /* 0x8000000b050b7210 */ /* 0x000fe20007ffe00a */
        /* <DEDUP_REMOVED lines=10> */
[----:B------:R-:W-:-:S05]  /*0300*/  IADD3 R12, P0, PT, R15, R12, RZ ;  /* 0x0000000c0f0c7210 */ /* 0x000fca0007f1e0ff */
[----:B------:R-:W-:-:S05]  /*0310*/  IMAD.X R17, R17, 0x1, R13, P0 ;  /* 0x0000000111117824 */ /* 0x000fca00000e060d */
[--C-:B------:R-:W-:Y:S02]  /*0320*/  SHF.R.U64 R13, R12, 0x6, R17.reuse ;  /* 0x000000060c0d7819 */ /* 0x100fe40000001211 */
[----:B------:R-:W-:Y:S02]  /*0330*/  SHF.R.U32.HI R17, RZ, 0x6, R17 ;  /* 0x00000006ff117819 */ /* 0x000fe40000011611 */
[----:B----4-:R-:W-:Y:S01]  /*0340*/  IADD3 R6, P0, PT, R6, R13, RZ ;  /* 0x0000000d06067210 */ /* 0x010fe20007f1e0ff */
[----:B------:R-:W-:-:S03]  /*0350*/  IMAD.WIDE.U32 R8, R13, -0x51, R8 ;  /* 0xffffffaf0d087825 */ /* 0x000fc600078e0008 */
[----:B------:R-:W-:Y:S01]  /*0360*/  IADD3.X R7, PT, PT, R7, R17, RZ, P0, !PT ;  /* 0x0000001107077210 */ /* 0x000fe200007fe4ff */
[----:B------:R-:W-:-:S04]  /*0370*/  IMAD R16, R17, -0x51, RZ ;  /* 0xffffffaf11107824 */ /* 0x000fc800078e02ff */
[----:B------:R-:W-:Y:S01]  /*0380*/  IMAD.WIDE.U32 R14, R7, 0x6e9e0653, RZ ;  /* 0x6e9e0653070e7825 */ /* 0x000fe200078e00ff */
[----:B------:R-:W-:-:S03]  /*0390*/  IADD3 R10, PT, PT, R9, -R13, R16 ;  /* 0x8000000d090a7210 */ /* 0x000fc60007ffe010 */
[----:B------:R-:W-:-:S04]  /*03a0*/  IMAD.WIDE.U32 R18, P0, R6, -0x6b74f033, R14 ;  /* 0x948b0fcd06127825 */ /* 0x000fc8000780000e */
[----:B------:R-:W-:-:S04]  /*03b0*/  IMAD.WIDE.U32 R14, R6, 0x6e9e0653, RZ ;  /* 0x6e9e0653060e7825 */ /* 0x000fc800078e00ff */
[----:B------:R-:W-:Y:S01]  /*03c0*/  IMAD.X R21, RZ, RZ, RZ, P0 ;  /* 0x000000ffff157224 */ /* 0x000fe200000e06ff */
[----:B------:R-:W-:Y:S01]  /*03d0*/  IADD3 RZ, P0, PT, R15, R18, RZ ;  /* 0x000000120fff7210 */ /* 0x000fe20007f1e0ff */
[----:B------:R-:W-:-:S04]  /*03e0*/  IMAD.MOV.U32 R20, RZ, RZ, R19 ;  /* 0x000000ffff147224 */ /* 0x000fc800078e0013 */
[----:B------:R-:W-:-:S03]  /*03f0*/  IMAD.WIDE.U32.X R14, R7, -0x6b74f033, R20, P0 ;  /* 0x948b0fcd070e7825 */ /* 0x000fc600000e0414 */
[----:B------:R-:W-:-:S05]  /*0400*/  IADD3 R12, P0, PT, R6, -R14, RZ ;  /* 0x8000000e060c7210 */ /* 0x000fca0007f1e0ff */
[----:B------:R-:W-:Y:S01]  /*0410*/  IMAD.X R19, R7, 0x1, ~R15, P0 ;  /* 0x0000000107137824 */ /* 0x000fe200000e0e0f */
[----:B------:R-:W-:-:S04]  /*0420*/  IADD3 R13, P0, PT, R4, R8, RZ ;  /* 0x00000008040d7210 */ /* 0x000fc80007f1e0ff */
[--C-:B------:R-:W-:Y:S02]  /*0430*/  SHF.R.U64 R17, R12, 0x1, R19.reuse ;  /* 0x000000010c117819 */ /* 0x100fe40000001213 */
[----:B------:R-:W-:Y:S02]  /*0440*/  SHF.R.U32.HI R5, RZ, 0x1, R19 ;  /* 0x00000001ff057819 */ /* 0x000fe40000011613 */
[----:B------:R-:W-:-:S05]  /*0450*/  IADD3 R9, P1, PT, R17, R14, RZ ;  /* 0x0000000e11097210 */ /* 0x000fca0007f3e0ff */
[----:B------:R-:W-:Y:S01]  /*0460*/  IMAD.X R14, R5, 0x1, R15, P1 ;  /* 0x00000001050e7824 */ /* 0x000fe200008e060f */
[C---:B------:R-:W-:Y:S01]  /*0470*/  IADD3 R8, P1, PT, R13.reuse, -0x51, RZ ;  /* 0xffffffaf0d087810 */ /* 0x040fe20007f3e0ff */
[----:B------:R-:W-:Y:S01]  /*0480*/  IMAD.X R15, R10, 0x1, R11, P0 ;  /* 0x000000010a0f7824 */ /* 0x000fe200000e060b */
[----:B------:R-:W-:Y:S02]  /*0490*/  ISETP.GE.U32.AND P0, PT, R13, 0x51, PT ;  /* 0x000000510d00780c */ /* 0x000fe40003f06070 */
[--C-:B------:R-:W-:Y:S02]  /*04a0*/  SHF.R.U64 R9, R9, 0x6, R14.reuse ;  /* 0x0000000609097819 */ /* 0x100fe4000000120e */
[----:B------:R-:W-:Y:S02]  /*04b0*/  SHF.R.U32.HI R11, RZ, 0x6, R14 ;  /* 0x00000006ff0b7819 */ /* 0x000fe4000001160e */
[----:B------:R-:W-:Y:S01]  /*04c0*/  ISETP.GE.U32.AND.EX P0, PT, R15, RZ, PT, P0 ;  /* 0x000000ff0f00720c */ /* 0x000fe20003f06100 */
[----:B------:R-:W-:Y:S01]  /*04d0*/  IMAD.WIDE.U32 R4, R9, -0x51, R6 ;  /* 0xffffffaf09047825 */ /* 0x000fe200078e0006 */
[----:B------:R-:W-:-:S02]  /*04e0*/  IADD3.X R10, PT, PT, R15, -0x1, RZ, P1, !PT ;  /* 0xffffffff0f0a7810 */ /* 0x000fc40000ffe4ff */
[----:B------:R-:W-:Y:S01]  /*04f0*/  SEL R7, R13, R8, !P0 ;  /* 0x000000080d077207 */ /* 0x000fe20004000000 */
[----:B------:R-:W-:Y:S01]  /*0500*/  IMAD R12, R11, -0x51, RZ ;  /* 0xffffffaf0b0c7824 */ /* 0x000fe200078e02ff */
[-C--:B-----5:R-:W-:Y:S02]  /*0510*/  IADD3 R2, P1, PT, R2, R9.reuse, RZ ;  /* 0x0000000902027210 */ /* 0x0a0fe40007f3e0ff */
[----:B------:R-:W-:Y:S02]  /*0520*/  SEL R6, R15, R10, !P0 ;  /* 0x0000000a0f067207 */ /* 0x000fe40004000000 */
[----:B------:R-:W-:Y:S01]  /*0530*/  IADD3 R5, PT, PT, R5, -R9, R12 ;  /* 0x8000000905057210 */ /* 0x000fe20007ffe00c */
[----:B------:R-:W-:Y:S01]  /*0540*/  IMAD.X R3, R3, 0x1, R11, P1 ;  /* 0x0000000103037824 */ /* 0x000fe200008e060b */
[----:B------:R-:W-:Y:S01]  /*0550*/  IADD3 R4, P0, PT, R7, R4, RZ ;  /* 0x0000000407047210 */ /* 0x000fe20007f1e0ff */
[----:B------:R-:W-:-:S04]  /*0560*/  IMAD.WIDE.U32 R10, R2, 0x6e9e0653, RZ ;  /* 0x6e9e0653020a7825 */ /* 0x000fc800078e00ff */
[----:B------:R-:W-:Y:S02]  /*0570*/  IMAD.X R5, R5, 0x1, R6, P0 ;  /* 0x0000000105057824 */ /* 0x000fe400000e0606 */
[----:B------:R-:W-:-:S04]  /*0580*/  IMAD.WIDE.U32 R8, R3, 0x6e9e0653, RZ ;  /* 0x6e9e065303087825 */ /* 0x000fc800078e00ff */
[----:B------:R-:W-:-:S04]  /*0590*/  IMAD.WIDE.U32 R6, R5, 0x6e9e0653, RZ ;  /* 0x6e9e065305067825 */ /* 0x000fc800078e00ff */
[----:B------:R-:W-:-:S04]  /*05a0*/  IMAD.WIDE.U32 R12, P1, R2, -0x6b74f033, R8 ;  /* 0x948b0fcd020c7825 */ /* 0x000fc80007820008 */
[----:B------:R-:W-:-:S04]  /*05b0*/  IMAD.WIDE.U32 R8, P0, R4, -0x6b74f033, R6 ;  /* 0x948b0fcd04087825 */ /* 0x000fc80007800006 */
[----:B------:R-:W-:-:S04]  /*05c0*/  IMAD.WIDE.U32 R6, R4, 0x6e9e0653, RZ ;  /* 0x6e9e065304067825 */ /* 0x000fc800078e00ff */
[----:B------:R-:W-:Y:S01]  /*05d0*/  IMAD.X R15, RZ, RZ, RZ, P1 ;  /* 0x000000ffff0f7224 */ /* 0x000fe200008e06ff */
[----:B------:R-:W-:Y:S01]  /*05e0*/  IADD3 RZ, P1, PT, R11, R12, RZ ;  /* 0x0000000c0bff7210 */ /* 0x000fe20007f3e0ff */
[----:B------:R-:W-:Y:S01]  /*05f0*/  IMAD.MOV.U32 R14, RZ, RZ, R13 ;  /* 0x000000ffff0e7224 */ /* 0x000fe200078e000d */
[----:B------:R-:W-:Y:S01]  /*0600*/  IADD3.X R11, PT, PT, RZ, RZ, RZ, P0, !PT ;  /* 0x000000ffff0b7210 */ /* 0x000fe200007fe4ff */
[----:B------:R-:W-:Y:S01]  /*0610*/  IMAD.MOV.U32 R10, RZ, RZ, R9 ;  /* 0x000000ffff0a7224 */ /* 0x000fe200078e0009 */
[----:B------:R-:W-:Y:S01]  /*0620*/  IADD3 RZ, P0, PT, R7, R8, RZ ;  /* 0x0000000807ff7210 */ /* 0x000fe20007f1e0ff */
[----:B------:R-:W-:-:S04]  /*0630*/  IMAD.WIDE.U32.X R6, R3, -0x6b74f033, R14, P1 ;  /* 0x948b0fcd03067825 */ /* 0x000fc800008e040e */
[----:B------:R-:W-:Y:S01]  /*0640*/  IMAD.WIDE.U32.X R8, R5, -0x6b74f033, R10, P0 ;  /* 0x948b0fcd05087825 */ /* 0x000fe200000e040a */
[----:B------:R-:W-:Y:S02]  /*0650*/  IADD3 R11, P1, PT, R2, -R6, RZ ;  /* 0x80000006020b7210 */ /* 0x000fe40007f3e0ff */
[----:B------:R-:W-:-:S03]  /*0660*/  IADD3 R15, P0, PT, R4, -R8, RZ ;  /* 0x80000008040f7210 */ /* 0x000fc60007f1e0ff */
[----:B------:R-:W-:Y:S02]  /*0670*/  IMAD.X R10, R3, 0x1, ~R7, P1 ;  /* 0x00000001030a7824 */ /* 0x000fe400008e0e07 */
[----:B------:R-:W-:-:S03]  /*0680*/  IMAD.X R12, R5, 0x1, ~R9, P0 ;  /* 0x00000001050c7824 */ /* 0x000fc600000e0e09 */
[--C-:B------:R-:W-:Y:S02]  /*0690*/  SHF.R.U64 R11, R11, 0x1, R10.reuse ;  /* 0x000000010b0b7819 */ /* 0x100fe4000000120a */
[----:B------:R-:W-:Y:S02]  /*06a0*/  SHF.R.U32.HI R13, RZ, 0x1, R10 ;  /* 0x00000001ff0d7819 */ /* 0x000fe4000001160a */
[--C-:B------:R-:W-:Y:S02]  /*06b0*/  SHF.R.U64 R15, R15, 0x1, R12.reuse ;  /* 0x000000010f0f7819 */ /* 0x100fe4000000120c */
[----:B------:R-:W-:Y:S02]  /*06c0*/  IADD3 R6, P1, PT, R11, R6, RZ ;  /* 0x000000060b067210 */ /* 0x000fe40007f3e0ff */
[----:B------:R-:W-:Y:S02]  /*06d0*/  SHF.R.U32.HI R17, RZ, 0x1, R12 ;  /* 0x00000001ff117819 */ /* 0x000fe4000001160c */
[----:B------:R-:W-:Y:S01]  /*06e0*/  IADD3 R11, P0, PT, R15, R8, RZ ;  /* 0x000000080f0b7210 */ /* 0x000fe20007f1e0ff */
[----:B------:R-:W-:-:S04]  /*06f0*/  IMAD.X R7, R13, 0x1, R7, P1 ;  /* 0x000000010d077824 */ /* 0x000fc800008e0607 */
[----:B------:R-:W-:Y:S01]  /*0700*/  IMAD.X R8, R17, 0x1, R9, P0 ;  /* 0x0000000111087824 */ /* 0x000fe200000e0609 */
[--C-:B------:R-:W-:Y:S02]  /*0710*/  SHF.R.U64 R9, R6, 0x6, R7.reuse ;  /* 0x0000000606097819 */ /* 0x100fe40000001207 */
[----:B------:R-:W-:Y:S02]  /*0720*/  SHF.R.U32.HI R6, RZ, 0x6, R7 ;  /* 0x00000006ff067819 */ /* 0x000fe40000011607 */
[--C-:B------:R-:W-:Y:S02]  /*0730*/  SHF.R.U64 R11, R11, 0x6, R8.reuse ;  /* 0x000000060b0b7819 */ /* 0x100fe40000001208 */
[----:B------:R-:W-:Y:S01]  /*0740*/  SHF.R.U32.HI R8, RZ, 0x6, R8 ;  /* 0x00000006ff087819 */ /* 0x000fe20000011608 */
[----:B------:R-:W-:Y:S01]  /*0750*/  IMAD R12, R6, -0x51, RZ ;  /* 0xffffffaf060c7824 */ /* 0x000fe200078e02ff */
[----:B------:R-:W-:Y:S01]  /*0760*/  ISETP.GE.U32.AND P0, PT, R2, 0x51, PT ;  /* 0x000000510200780c */ /* 0x000fe20003f06070 */
[----:B------:R-:W-:-:S03]  /*0770*/  IMAD.WIDE.U32 R6, R9, -0x51, R2 ;  /* 0xffffffaf09067825 */ /* 0x000fc600078e0002 */
[----:B------:R-:W-:Y:S01]  /*0780*/  ISETP.GE.U32.AND.EX P0, PT, R3, RZ, PT, P0 ;  /* 0x000000ff0300720c */ /* 0x000fe20003f06100 */
[----:B------:R-:W-:-:S04]  /*0790*/  IMAD.WIDE.U32 R4, R11, -0x51, R4 ;  /* 0xffffffaf0b047825 */ /* 0x000fc800078e0004 */
[----:B------:R-:W-:Y:S01]  /*07a0*/  IMAD R10, R8, -0x51, RZ ;  /* 0xffffffaf080a7824 */ /* 0x000fe200078e02ff */
[----:B------:R-:W-:Y:S02]  /*07b0*/  IADD3 R8, PT, PT, R7, -R9, R12 ;  /* 0x8000000907087210 */ /* 0x000fe40007ffe00c */
[----:B------:R-:W-:Y:S02]  /*07c0*/  IADD3 R7, P1, PT, R4, R6, RZ ;  /* 0x0000000604077210 */ /* 0x000fe40007f3e0ff */
[----:B------:R-:W-:Y:S02]  /*07d0*/  IADD3 R5, PT, PT, R5, -R11, R10 ;  /* 0x8000000b05057210 */ /* 0x000fe40007ffe00a */
[----:B------:R-:W-:-:S03]  /*07e0*/  IADD3 R4, P2, PT, R7, -0x51, RZ ;  /* 0xffffffaf07047810 */ /* 0x000fc60007f5e0ff */
[----:B------:R-:W-:Y:S01]  /*07f0*/  IMAD.X R6, R8, 0x1, R5, P1 ;  /* 0x0000000108067824 */ /* 0x000fe200008e0605 */
[----:B------:R-:W-:-:S04]  /*0800*/  ISETP.GE.U32.AND P1, PT, R7, 0x51, PT ;  /* 0x000000510700780c */ /* 0x000fc80003f26070 */
[C---:B------:R-:W-:Y:S02]  /*0810*/  ISETP.GE.U32.AND.EX P1, PT, R6.reuse, RZ, PT, P1 ;  /* 0x000000ff0600720c */ /* 0x040fe40003f26110 */
[C---:B------:R-:W-:Y:S02]  /*0820*/  IADD3.X R5, PT, PT, R6.reuse, -0x1, RZ, P2, !PT ;  /* 0xffffffff06057810 */ /* 0x040fe400017fe4ff */
[----:B------:R-:W-:Y:S02]  /*0830*/  SEL R4, R7, R4, !P1 ;  /* 0x0000000407047207 */ /* 0x000fe40004800000 */
[----:B------:R-:W-:Y:S01]  /*0840*/  SEL R5, R6, R5, !P1 ;  /* 0x0000000506057207 */ /* 0x000fe20004800000 */
[----:B------:R-:W-:Y:S06]  /*0850*/  @!P0 BRA `(.L_x_1) ;  /* 0x0000000000c88947 */ /* 0x000fec0003800000 */
.L_x_2:
[----:B------:R-:W-:-:S04]  /*0860*/  IMAD.WIDE.U32 R6, R3, 0x6e9e0653, RZ ;  /* 0x6e9e065303067825 */ /* 0x000fc800078e00ff */
[----:B------:R-:W-:-:S04]  /*0870*/  IMAD.WIDE.U32 R8, P0, R2, -0x6b74f033, R6 ;  /* 0x948b0fcd02087825 */ /* 0x000fc80007800006 */
[----:B------:R-:W-:Y:S01]  /*0880*/  IMAD.WIDE.U32 R6, R2, 0x6e9e0653, RZ ;  /* 0x6e9e065302067825 */ /* 0x000fe200078e00ff */
[----:B------:R-:W-:-:S03]  /*0890*/  MOV R10, R9 ;  /* 0x00000009000a7202 */ /* 0x000fc60000000f00 */
[----:B------:R-:W-:Y:S01]  /*08a0*/  IMAD.X R11, RZ, RZ, RZ, P0 ;  /* 0x000000ffff0b7224 */ /* 0x000fe200000e06ff */
[----:B------:R-:W-:-:S05]  /*08b0*/  IADD3 RZ, P0, PT, R7, R8, RZ ;  /* 0x0000000807ff7210 */ /* 0x000fca0007f1e0ff */
[----:B------:R-:W-:-:S03]  /*08c0*/  IMAD.WIDE.U32.X R6, R3, -0x6b74f033, R10, P0 ;  /* 0x948b0fcd03067825 */ /* 0x000fc600000e040a */
[----:B------:R-:W-:-:S05]  /*08d0*/  IADD3 R9, P0, PT, R2, -R6, RZ ;  /* 0x8000000602097210 */ /* 0x000fca0007f1e0ff */
[----:B------:R-:W-:-:S05]  /*08e0*/  IMAD.X R8, R3, 0x1, ~R7, P0 ;  /* 0x0000000103087824 */ /* 0x000fca00000e0e07 */
[--C-:B------:R-:W-:Y:S02]  /*08f0*/  SHF.R.U64 R9, R9, 0x1, R8.reuse ;  /* 0x0000000109097819 */ /* 0x100fe40000001208 */
[----:B------:R-:W-:Y:S02]  /*0900*/  SHF.R.U32.HI R11, RZ, 0x1, R8 ;  /* 0x00000001ff0b7819 */ /* 0x000fe40000011608 */
[----:B------:R-:W-:-:S05]  /*0910*/  IADD3 R6, P0, PT, R9, R6, RZ ;  /* 0x0000000609067210 */ /* 0x000fca0007f1e0ff */
[----:B------:R-:W-:-:S05]  /*0920*/  IMAD.X R11, R11, 0x1, R7, P0 ;  /* 0x000000010b0b7824 */ /* 0x000fca00000e0607 */
[--C-:B------:R-:W-:Y:S02]  /*0930*/  SHF.R.U32.HI R7, RZ, 0x6, R11.reuse ;  /* 0x00000006ff077819 */ /* 0x100fe4000001160b */
[----:B------:R-:W-:-:S03]  /*0940*/  SHF.R.U64 R6, R6, 0x6, R11 ;  /* 0x0000000606067819 */ /* 0x000fc6000000120b */
[----:B------:R-:W-:-:S04]  /*0950*/  IMAD.WIDE.U32 R8, R7, -0x6522c3f3, RZ ;  /* 0x9add3c0d07087825 */ /* 0x000fc800078e00ff */
[----:B------:R-:W-:-:S04]  /*0960*/  IMAD.WIDE.U32 R10, P0, R6, 0x329161f, R8 ;  /* 0x0329161f060a7825 */ /* 0x000fc80007800008 */
[----:B------:R-:W-:-:S04]  /*0970*/  IMAD.WIDE.U32 R8, R6, -0x6522c3f3, RZ ;  /* 0x9add3c0d06087825 */ /* 0x000fc800078e00ff */
[----:B------:R-:W-:Y:S01]  /*0980*/  IMAD.X R13, RZ, RZ, RZ, P0 ;  /* 0x000000ffff0d7224 */ /* 0x000fe200000e06ff */
[----:B------:R-:W-:Y:S01]  /*0990*/  IADD3 RZ, P0, PT, R9, R10, RZ ;  /* 0x0000000a09ff7210 */ /* 0x000fe20007f1e0ff */
[----:B------:R-:W-:-:S04]  /*09a0*/  IMAD.MOV.U32 R12, RZ, RZ, R11 ;  /* 0x000000ffff0c7224 */ /* 0x000fc800078e000b */
[----:B------:R-:W-:-:S04]  /*09b0*/  IMAD.WIDE.U32.X R8, R7, 0x329161f, R12, P0 ;  /* 0x0329161f07087825 */ /* 0x000fc800000e040c */
[----:B------:R-:W-:Y:S02]  /*09c0*/  IMAD R9, R9, -0x51, RZ ;  /* 0xffffffaf09097824 */ /* 0x000fe400078e02ff */
[----:B------:R-:W-:-:S05]  /*09d0*/  IMAD.WIDE.U32 R10, R8, -0x51, R6 ;  /* 0xffffffaf080a7825 */ /* 0x000fca00078e0006 */
[----:B------:R-:W-:Y:S02]  /*09e0*/  IADD3 R8, PT, PT, R11, -R8, R9 ;  /* 0x800000080b087210 */ /* 0x000fe40007ffe009 */
[----:B------:R-:W-:-:S05]  /*09f0*/  IADD3 R4, P0, PT, R4, R10, RZ ;  /* 0x0000000a04047210 */ /* 0x000fca0007f1e0ff */
[----:B------:R-:W-:-:S04]  /*0a00*/  IMAD.X R5, R5, 0x1, R8, P0 ;  /* 0x0000000105057824 */ /* 0x000fc800000e0608 */
[----:B------:R-:W-:-:S04]  /*0a10*/  IMAD.WIDE.U32 R8, R5, 0x6e9e0653, RZ ;  /* 0x6e9e065305087825 */ /* 0x000fc800078e00ff */
[----:B------:R-:W-:-:S04]  /*0a20*/  IMAD.WIDE.U32 R10, P0, R4, -0x6b74f033, R8 ;  /* 0x948b0fcd040a7825 */ /* 0x000fc80007800008 */
[----:B------:R-:W-:-:S04]  /*0a30*/  IMAD.WIDE.U32 R8, R4, 0x6e9e0653, RZ ;  /* 0x6e9e065304087825 */ /* 0x000fc800078e00ff */
[----:B------:R-:W-:Y:S01]  /*0a40*/  IMAD.X R13, RZ, RZ, RZ, P0 ;  /* 0x000000ffff0d7224 */ /* 0x000fe200000e06ff */
[----:B------:R-:W-:Y:S01]  /*0a50*/  IADD3 RZ, P0, PT, R9, R10, RZ ;  /* 0x0000000a09ff7210 */ /* 0x000fe20007f1e0ff */
[----:B------:R-:W-:-:S04]  /*0a60*/  IMAD.MOV.U32 R12, RZ, RZ, R11 ;  /* 0x000000ffff0c7224 */ /* 0x000fc800078e000b */
[----:B------:R-:W-:-:S03]  /*0a70*/  IMAD.WIDE.U32.X R8, R5, -0x6b74f033, R12, P0 ;  /* 0x948b0fcd05087825 */ /* 0x000fc600000e040c */
[----:B------:R-:W-:-:S04]  /*0a80*/  IADD3 R11, P0, PT, R4, -R8, RZ ;  /* 0x80000008040b7210 */ /* 0x000fc80007f1e0ff */
[----:B------:R-:W-:-:S04]  /*0a90*/  IADD3.X R10, PT, PT, R5, ~R9, RZ, P0, !PT ;  /* 0x80000009050a7210 */ /* 0x000fc800007fe4ff */
[--C-:B------:R-:W-:Y:S02]  /*0aa0*/  SHF.R.U64 R11, R11, 0x1, R10.reuse ;  /* 0x000000010b0b7819 */ /* 0x100fe4000000120a */
[----:B------:R-:W-:Y:S02]  /*0ab0*/  SHF.R.U32.HI R13, RZ, 0x1, R10 ;  /* 0x00000001ff0d7819 */ /* 0x000fe4000001160a */
[----:B------:R-:W-:-:S05]  /*0ac0*/  IADD3 R8, P0, PT, R11, R8, RZ ;  /* 0x000000080b087210 */ /* 0x000fca0007f1e0ff */
[----:B------:R-:W-:Y:S01]  /*0ad0*/  IMAD.X R11, R13, 0x1, R9, P0 ;  /* 0x000000010d0b7824 */ /* 0x000fe200000e0609 */
[----:B------:R-:W-:Y:S01]  /*0ae0*/  ISETP.GT.U32.AND P0, PT, R2, 0x19a0, PT ;  /* 0x000019a00200780c */ /* 0x000fe20003f04070 */
[----:B------:R-:W-:-:S03]  /*0af0*/  IMAD.MOV.U32 R2, RZ, RZ, R6 ;  /* 0x000000ffff027224 */ /* 0x000fc600078e0006 */
[----:B------:R-:W-:Y:S01]  /*0b00*/  ISETP.GT.U32.AND.EX P0, PT, R3, RZ, PT, P0 ;  /* 0x000000ff0300720c */ /* 0x000fe20003f04100 */
[----:B------:R-:W-:Y:S01]  /*0b10*/  IMAD.MOV.U32 R3, RZ, RZ, R7 ;  /* 0x000000ffff037224 */ /* 0x000fe200078e0007 */
[--C-:B------:R-:W-:Y:S02]  /*0b20*/  SHF.R.U64 R9, R8, 0x6, R11.reuse ;  /* 0x0000000608097819 */ /* 0x100fe4000000120b */
[----:B------:R-:W-:-:S03]  /*0b30*/  SHF.R.U32.HI R8, RZ, 0x6, R11 ;  /* 0x00000006ff087819 */ /* 0x000fc6000001160b */
[----:B------:R-:W-:-:S04]  /*0b40*/  IMAD.WIDE.U32 R4, R9, -0x51, R4 ;  /* 0xffffffaf09047825 */ /* 0x000fc800078e0004 */
[----:B------:R-:W-:-:S05]  /*0b50*/  IMAD R8, R8, -0x51, RZ ;  /* 0xffffffaf08087824 */ /* 0x000fca00078e02ff */
[----:B------:R-:W-:Y:S01]  /*0b60*/  IADD3 R5, PT, PT, R5, -R9, R8 ;  /* 0x8000000905057210 */ /* 0x000fe20007ffe008 */
[----:B------:R-:W-:Y:S06]  /*0b70*/  @P0 BRA `(.L_x_2) ;  /* 0xfffffffc00380947 */ /* 0x000fec000383ffff */
.L_x_1:
[----:B------:R-:W-:Y:S05]  /*0b80*/  BSYNC.RECONVERGENT B0 ;  /* 0x0000000000007941 */ /* 0x000fea0003800200 */
.L_x_0:
[----:B------:R-:W0:Y:S01]  /*0b90*/  LDCU UR6, c[0x0][0x3a0] ;  /* 0x00007400ff0677ac */ /* 0x000e220008000800 */
[----:B------:R-:W-:Y:S01]  /*0ba0*/  PRMT R5, RZ, 0x7610, R5 ;  /* 0x00007610ff057816 */ /* 0x000fe20000000005 */
[----:B0-----:R-:W-:-:S09]  /*0bb0*/  UISETP.GE.AND UP0, UPT, UR6, 0x1, UPT ;  /* 0x000000010600788c */ /* 0x001fd2000bf06270 */
[----:B------:R-:W-:Y:S05]  /*0bc0*/  BRA.U !UP0, `(.L_x_3) ;  /* 0x0000000108387547 */ /* 0x000fea000b800000 */
[----:B------:R-:W0:Y:S01]  /*0bd0*/  LDC.64 R6, c[0x0][0x398] ;  /* 0x0000e600ff067b82 */ /* 0x000e220000000a00 */
[----:B------:R-:W-:Y:S01]  /*0be0*/  BSSY.RECONVERGENT B0, `(.L_x_3) ;  /* 0x000000c000007945 */ /* 0x000fe20003800200 */
[----:B------:R-:W-:Y:S01]  /*0bf0*/  IMAD.MOV.U32 R9, RZ, RZ, RZ ;  /* 0x000000ffff097224 */ /* 0x000fe200078e00ff */
[----:B------:R-:W1:Y:S06]  /*0c00*/  LDCU UR8, c[0x0][0x3a0] ;  /* 0x00007400ff0877ac */ /* 0x000e6c0008000800 */
.L_x_5:
[----:B0-----:R-:W-:-:S06]  /*0c10*/  IMAD.WIDE.U32 R2, R9, 0x4, R6 ;  /* 0x0000000409027825 */ /* 0x001fcc00078e0006 */
[----:B------:R-:W2:Y:S01]  /*0c20*/  LDG.E R3, desc[UR4][R2.64] ;  /* 0x0000000402037981 */ /* 0x000ea2000c1e1900 */
[----:B------:R-:W-:Y:S01]  /*0c30*/  IMAD.MOV.U32 R5, RZ, RZ, 0x1 ;  /* 0x00000001ff057424 */ /* 0x000fe200078e00ff */
[----:B--2---:R-:W-:-:S13]  /*0c40*/  ISETP.NE.AND P0, PT, R3, R4, PT ;  /* 0x000000040300720c */ /* 0x004fda0003f05270 */
[----:B------:R-:W-:Y:S05]  /*0c50*/  @!P0 BRA `(.L_x_4) ;  /* 0x0000000000108947 */ /* 0x000fea0003800000 */
[----:B------:R-:W-:-:S05]  /*0c60*/  VIADD R9, R9, 0x1 ;  /* 0x0000000109097836 */ /* 0x000fca0000000000 */
[----:B-1----:R-:W-:-:S13]  /*0c70*/  ISETP.NE.AND P0, PT, R9, UR8, PT ;  /* 0x0000000809007c0c */ /* 0x002fda000bf05270 */
[----:B------:R-:W-:Y:S05]  /*0c80*/  @P0 BRA `(.L_x_5) ;  /* 0xfffffffc00e00947 */ /* 0x000fea000383ffff */
[----:B------:R-:W-:-:S07]  /*0c90*/  PRMT R5, RZ, 0x7610, R5 ;  /* 0x00007610ff057816 */ /* 0x000fce0000000005 */
.L_x_4:
[----:B-1----:R-:W-:Y:S05]  /*0ca0*/  BSYNC.RECONVERGENT B0 ;  /* 0x0000000000007941 */ /* 0x002fea0003800200 */
.L_x_3:
[----:B------:R-:W0:Y:S02]  /*0cb0*/  LDCU.64 UR6, c[0x0][0x388] ;  /* 0x00007100ff0677ac */ /* 0x000e240008000a00 */
[----:B0-----:R-:W-:-:S04]  /*0cc0*/  IADD3 R2, P0, PT, R0, UR6, RZ ;  /* 0x0000000600027c10 */ /* 0x001fc8000ff1e0ff */
[----:B------:R-:W-:-:S05]  /*0cd0*/  LEA.HI.X.SX32 R3, R0, UR7, 0x1, P0 ;  /* 0x0000000700037c11 */ /* 0x000fca00080f0eff */
[----:B------:R-:W-:Y:S01]  /*0ce0*/  STG.E.U8 desc[UR4][R2.64], R5 ;  /* 0x0000000502007986 */ /* 0x000fe2000c101104 */
[----:B------:R-:W-:Y:S05]  /*0cf0*/  EXIT ;  /* 0x000000000000794d */ /* 0x000fea0003800000 */
.L_x_6:
[----:B------:R-:W-:-:S00]  /*0d00*/  BRA `(.L_x_6) ;  /* 0xfffffffc00fc7947 */ /* 0x000fc0000383ffff */
[----:B------:R-:W-:-:S00]  /*0d10*/  NOP ;  /* 0x0000000000007918 */ /* 0x000fc00000000000 */
        /* <DEDUP_REMOVED lines=14> */
.L_x_7:


//--------------------- .nv.shared.reserved.0     --------------------------
	.section	.nv.shared.reserved.0,"aw",@nobits
	.weak		__nv_reservedSMEM_offset_0_alias
	.size		__nv_reservedSMEM_offset_0_alias, 0, 64
	.other		__nv_reservedSMEM_offset_0_alias,@"STO_CUDA_RESERVED_SHARED STV_DEFAULT"
__nv_reservedSMEM_offset_0_alias:
	.zero		0
	.zero		64


//--------------------- .nv.constant0._Z16mod81_bias_checkPKmPbiPji --------------------------
	.section	.nv.constant0._Z16mod81_bias_checkPKmPbiPji,"a",@progbits
	.sectionflags	@""
	.align	4
.nv.constant0._Z16mod81_bias_checkPKmPbiPji:
	.zero		932


//--------------------- SYMBOLS --------------------------

	.type		.nv.reservedSmem.offset0,@object
	.size		.nv.reservedSmem.offset0,0x4
